//
// Generated by NVIDIA NVVM Compiler
//
// Compiler Build ID: CL-36424714
// Cuda compilation tools, release 13.0, V13.0.88
// Based on NVVM 20.0.0
//

.version 9.0
.target sm_100
.address_size 64

	// .globl	_Z16kernel_coalescedPKfPfi

.visible .entry _Z16kernel_coalescedPKfPfi(
	.param .u64 .ptr .align 1 _Z16kernel_coalescedPKfPfi_param_0,
	.param .u64 .ptr .align 1 _Z16kernel_coalescedPKfPfi_param_1,
	.param .u32 _Z16kernel_coalescedPKfPfi_param_2
)
{
	.reg .pred 	%p<2>;
	.reg .b32 	%r<6>;
	.reg .b32 	%f<3>;
	.reg .b64 	%rd<8>;

	ld.param.u64 	%rd1, [_Z16kernel_coalescedPKfPfi_param_0];
	ld.param.u64 	%rd2, [_Z16kernel_coalescedPKfPfi_param_1];
	ld.param.u32 	%r2, [_Z16kernel_coalescedPKfPfi_param_2];
	mov.u32 	%r3, %ctaid.x;
	mov.u32 	%r4, %ntid.x;
	mov.u32 	%r5, %tid.x;
	mad.lo.s32 	%r1, %r3, %r4, %r5;
	setp.ge.s32 	%p1, %r1, %r2;
	@%p1 bra 	$L__BB0_2;
	cvta.to.global.u64 	%rd3, %rd1;
	cvta.to.global.u64 	%rd4, %rd2;
	mul.wide.s32 	%rd5, %r1, 4;
	add.s64 	%rd6, %rd3, %rd5;
	ld.global.nc.f32 	%f1, [%rd6];
	add.f32 	%f2, %f1, %f1;
	add.s64 	%rd7, %rd4, %rd5;
	st.global.f32 	[%rd7], %f2;
$L__BB0_2:
	ret;

}
	// .globl	_Z19kernel_noncoalescedPKfPfii
.visible .entry _Z19kernel_noncoalescedPKfPfii(
	.param .u64 .ptr .align 1 _Z19kernel_noncoalescedPKfPfii_param_0,
	.param .u64 .ptr .align 1 _Z19kernel_noncoalescedPKfPfii_param_1,
	.param .u32 _Z19kernel_noncoalescedPKfPfii_param_2,
	.param .u32 _Z19kernel_noncoalescedPKfPfii_param_3
)
{
	.reg .pred 	%p<2>;
	.reg .b32 	%r<9>;
	.reg .b32 	%f<3>;
	.reg .b64 	%rd<8>;

	ld.param.u64 	%rd1, [_Z19kernel_noncoalescedPKfPfii_param_0];
	ld.param.u64 	%rd2, [_Z19kernel_noncoalescedPKfPfii_param_1];
	ld.param.u32 	%r2, [_Z19kernel_noncoalescedPKfPfii_param_2];
	ld.param.u32 	%r3, [_Z19kernel_noncoalescedPKfPfii_param_3];
	mov.u32 	%r4, %ctaid.x;
	mov.u32 	%r5, %ntid.x;
	mov.u32 	%r6, %tid.x;
	mad.lo.s32 	%r1, %r4, %r5, %r6;
	setp.ge.s32 	%p1, %r1, %r2;
	@%p1 bra 	$L__BB1_2;
	cvta.to.global.u64 	%rd3, %rd1;
	cvta.to.global.u64 	%rd4, %rd2;
	mul.lo.s32 	%r7, %r3, %r1;
	rem.s32 	%r8, %r7, %r2;
	mul.wide.s32 	%rd5, %r8, 4;
	add.s64 	%rd6, %rd3, %rd5;
	ld.global.nc.f32 	%f1, [%rd6];
	add.f32 	%f2, %f1, %f1;
	add.s64 	%rd7, %rd4, %rd5;
	st.global.f32 	[%rd7], %f2;
$L__BB1_2:
	ret;

}


// ===== COMPILED SASS (sm_100) =====

	.target	sm_100

	.elftype	@"ET_EXEC"


//--------------------- .note.nv.tkinfo           --------------------------
	.section	.note.nv.tkinfo,"",@"SHT_NOTE"
	.sectionflags	@"SHF_NOTE_NV_TKINFO"
	.tkinfo
        /*0018*/ 	.word	0x00000002
        /*0030*/ 	.string	""
        /*0030*/ 	.string	"ptxas"
        /*0030*/ 	.string	"Cuda compilation tools, release 13.0, V13.0.88"
        /*0030*/ 	.string	"Build cuda_13.0.r13.0/compiler.36424714_0"
        /*0030*/ 	.string	"-arch sm_100 -m 64 "



//--------------------- .note.nv.cuinfo           --------------------------
	.section	.note.nv.cuinfo,"",@"SHT_NOTE"
	.sectionflags	@"SHF_NOTE_NV_CUINFO"
        /*0018*/ 	.short	0x0002
        /*001a*/ 	.short	0x0064
        /*001c*/ 	.short	0x0082
	.zero		2


//--------------------- .nv.info                  --------------------------
	.section	.nv.info,"",@"SHT_CUDA_INFO"
	.align	4


	//----- nvinfo : EIATTR_REGCOUNT
	.align		4
        /*0000*/ 	.byte	0x04, 0x2f
        /*0002*/ 	.short	(.L_1 - .L_0)
	.align		4
.L_0:
        /*0004*/ 	.word	index@(_Z16kernel_coalescedPKfPfi)
        /*0008*/ 	.word	0x0000000a


	//----- nvinfo : EIATTR_FRAME_SIZE
	.align		4
.L_1:
        /*000c*/ 	.byte	0x04, 0x11
        /*000e*/ 	.short	(.L_3 - .L_2)
	.align		4
.L_2:
        /*0010*/ 	.word	index@(_Z16kernel_coalescedPKfPfi)
        /*0014*/ 	.word	0x00000000


	//----- nvinfo : EIATTR_REGCOUNT
	.align		4
.L_3:
        /*0018*/ 	.byte	0x04, 0x2f
        /*001a*/ 	.short	(.L_5 - .L_4)
	.align		4
.L_4:
        /*001c*/ 	.word	index@(_Z19kernel_noncoalescedPKfPfii)
        /*0020*/ 	.word	0x0000000c


	//----- nvinfo : EIATTR_FRAME_SIZE
	.align		4
.L_5:
        /*0024*/ 	.byte	0x04, 0x11
        /*0026*/ 	.short	(.L_7 - .L_6)
	.align		4
.L_6:
        /*0028*/ 	.word	index@(_Z19kernel_noncoalescedPKfPfii)
        /*002c*/ 	.word	0x00000000


	//----- nvinfo : EIATTR_MIN_STACK_SIZE
	.align		4
.L_7:
        /*0030*/ 	.byte	0x04, 0x12
        /*0032*/ 	.short	(.L_9 - .L_8)
	.align		4
.L_8:
        /*0034*/ 	.word	index@(_Z19kernel_noncoalescedPKfPfii)
        /*0038*/ 	.word	0x00000000


	//----- nvinfo : EIATTR_MIN_STACK_SIZE
	.align		4
.L_9:
        /*003c*/ 	.byte	0x04, 0x12
        /*003e*/ 	.short	(.L_11 - .L_10)
	.align		4
.L_10:
        /*0040*/ 	.word	index@(_Z16kernel_coalescedPKfPfi)
        /*0044*/ 	.word	0x00000000
.L_11:


//--------------------- .nv.compat                --------------------------
	.section	.nv.compat,"",@"SHT_CUDA_COMPAT_INFO"
	.align	4
        /*0000*/ 	.byte	0x02, 0x09, 0x00, 0x00, 0x02, 0x02, 0x01, 0x00, 0x02, 0x05, 0x05, 0x00, 0x03, 0x07, 0x01, 0x01
        /*0010*/ 	.byte	0x02, 0x03, 0x00, 0x00, 0x02, 0x06, 0x01, 0x00, 0x04, 0x0b, 0x08, 0x00, 0x09, 0x00, 0x00, 0x00
        /*0020*/ 	.byte	0x00, 0x00, 0x00, 0x00


//--------------------- .nv.info._Z19kernel_noncoalescedPKfPfii --------------------------
	.section	.nv.info._Z19kernel_noncoalescedPKfPfii,"",@"SHT_CUDA_INFO"
	.sectionflags	@""
	.align	4


	//----- nvinfo : EIATTR_CUDA_API_VERSION
	.align		4
        /*0000*/ 	.byte	0x04, 0x37
        /*0002*/ 	.short	(.L_13 - .L_12)
.L_12:
        /*0004*/ 	.word	0x00000082


	//----- nvinfo : EIATTR_KPARAM_INFO
	.align		4
.L_13:
        /*0008*/ 	.byte	0x04, 0x17
        /*000a*/ 	.short	(.L_15 - .L_14)
.L_14:
        /*000c*/ 	.word	0x00000000
        /*0010*/ 	.short	0x0003
        /*0012*/ 	.short	0x0014
        /*0014*/ 	.byte	0x00, 0xf0, 0x11, 0x00


	//----- nvinfo : EIATTR_KPARAM_INFO
	.align		4
.L_15:
        /*0018*/ 	.byte	0x04, 0x17
        /*001a*/ 	.short	(.L_17 - .L_16)
.L_16:
        /*001c*/ 	.word	0x00000000
        /*0020*/ 	.short	0x0002
        /*0022*/ 	.short	0x0010
        /*0024*/ 	.byte	0x00, 0xf0, 0x11, 0x00


	//----- nvinfo : EIATTR_KPARAM_INFO
	.align		4
.L_17:
        /*0028*/ 	.byte	0x04, 0x17
        /*002a*/ 	.short	(.L_19 - .L_18)
.L_18:
        /*002c*/ 	.word	0x00000000
        /*0030*/ 	.short	0x0001
        /*0032*/ 	.short	0x0008
        /*0034*/ 	.byte	0x00, 0xf5, 0x21, 0x00


	//----- nvinfo : EIATTR_KPARAM_INFO
	.align		4
.L_19:
        /*0038*/ 	.byte	0x04, 0x17
        /*003a*/ 	.short	(.L_21 - .L_20)
.L_20:
        /*003c*/ 	.word	0x00000000
        /*0040*/ 	.short	0x0000
        /*0042*/ 	.short	0x0000
        /*0044*/ 	.byte	0x00, 0xf5, 0x21, 0x00


	//----- nvinfo : EIATTR_SPARSE_MMA_MASK
	.align		4
.L_21:
        /*0048*/ 	.byte	0x03, 0x50
        /*004a*/ 	.short	0x0000


	//----- nvinfo : EIATTR_MAXREG_COUNT
	.align		4
        /*004c*/ 	.byte	0x03, 0x1b
        /*004e*/ 	.short	0x00ff


	//----- nvinfo : EIATTR_MERCURY_ISA_VERSION
	.align		4
        /*0050*/ 	.byte	0x03, 0x5f
        /*0052*/ 	.short	0x0101


	//----- nvinfo : EIATTR_VRC_CTA_INIT_COUNT
	.align		4
        /*0054*/ 	.byte	0x02, 0x4a
	.zero		1
	.zero		1


	//----- nvinfo : EIATTR_EXIT_INSTR_OFFSETS
	.align		4
        /*0058*/ 	.byte	0x04, 0x1c
        /*005a*/ 	.short	(.L_23 - .L_22)


	//   ....[0]....
.L_22:
        /*005c*/ 	.word	0x00000070


	//   ....[1]....
        /*0060*/ 	.word	0x00000280


	//----- nvinfo : EIATTR_CBANK_PARAM_SIZE
	.align		4
.L_23:
        /*0064*/ 	.byte	0x03, 0x19
        /*0066*/ 	.short	0x0018


	//----- nvinfo : EIATTR_PARAM_CBANK
	.align		4
        /*0068*/ 	.byte	0x04, 0x0a
        /*006a*/ 	.short	(.L_25 - .L_24)
	.align		4
.L_24:
        /*006c*/ 	.word	index@(.nv.constant0._Z19kernel_noncoalescedPKfPfii)
        /*0070*/ 	.short	0x0380
        /*0072*/ 	.short	0x0018


	//----- nvinfo : EIATTR_SW_WAR
	.align		4
.L_25:
        /*0074*/ 	.byte	0x04, 0x36
        /*0076*/ 	.short	(.L_27 - .L_26)
.L_26:
        /*0078*/ 	.word	0x00000008
.L_27:


//--------------------- .nv.info._Z16kernel_coalescedPKfPfi --------------------------
	.section	.nv.info._Z16kernel_coalescedPKfPfi,"",@"SHT_CUDA_INFO"
	.sectionflags	@""
	.align	4


	//----- nvinfo : EIATTR_CUDA_API_VERSION
	.align		4
        /*0000*/ 	.byte	0x04, 0x37
        /*0002*/ 	.short	(.L_29 - .L_28)
.L_28:
        /*0004*/ 	.word	0x00000082


	//----- nvinfo : EIATTR_KPARAM_INFO
	.align		4
.L_29:
        /*0008*/ 	.byte	0x04, 0x17
        /*000a*/ 	.short	(.L_31 - .L_30)
.L_30:
        /*000c*/ 	.word	0x00000000
        /*0010*/ 	.short	0x0002
        /*0012*/ 	.short	0x0010
        /*0014*/ 	.byte	0x00, 0xf0, 0x11, 0x00


	//----- nvinfo : EIATTR_KPARAM_INFO
	.align		4
.L_31:
        /*0018*/ 	.byte	0x04, 0x17
        /*001a*/ 	.short	(.L_33 - .L_32)
.L_32:
        /*001c*/ 	.word	0x00000000
        /*0020*/ 	.short	0x0001
        /*0022*/ 	.short	0x0008
        /*0024*/ 	.byte	0x00, 0xf5, 0x21, 0x00


	//----- nvinfo : EIATTR_KPARAM_INFO
	.align		4
.L_33:
        /*0028*/ 	.byte	0x04, 0x17
        /*002a*/ 	.short	(.L_35 - .L_34)
.L_34:
        /*002c*/ 	.word	0x00000000
        /*0030*/ 	.short	0x0000
        /*0032*/ 	.short	0x0000
        /*0034*/ 	.byte	0x00, 0xf5, 0x21, 0x00


	//----- nvinfo : EIATTR_SPARSE_MMA_MASK
	.align		4
.L_35:
        /*0038*/ 	.byte	0x03, 0x50
        /*003a*/ 	.short	0x0000


	//----- nvinfo : EIATTR_MAXREG_COUNT
	.align		4
        /*003c*/ 	.byte	0x03, 0x1b
        /*003e*/ 	.short	0x00ff


	//----- nvinfo : EIATTR_MERCURY_ISA_VERSION
	.align		4
        /*0040*/ 	.byte	0x03, 0x5f
        /*0042*/ 	.short	0x0101


	//----- nvinfo : EIATTR_VRC_CTA_INIT_COUNT
	.align		4
        /*0044*/ 	.byte	0x02, 0x4a
	.zero		1
	.zero		1


	//----- nvinfo : EIATTR_EXIT_INSTR_OFFSETS
	.align		4
        /*0048*/ 	.byte	0x04, 0x1c
        /*004a*/ 	.short	(.L_37 - .L_36)


	//   ....[0]....
.L_36:
        /*004c*/ 	.word	0x00000070


	//   ....[1]....
        /*0050*/ 	.word	0x00000100


	//----- nvinfo : EIATTR_CBANK_PARAM_SIZE
	.align		4
.L_37:
        /*0054*/ 	.byte	0x03, 0x19
        /*0056*/ 	.short	0x0014


	//----- nvinfo : EIATTR_PARAM_CBANK
	.align		4
        /*0058*/ 	.byte	0x04, 0x0a
        /*005a*/ 	.short	(.L_39 - .L_38)
	.align		4
.L_38:
        /*005c*/ 	.word	index@(.nv.constant0._Z16kernel_coalescedPKfPfi)
        /*0060*/ 	.short	0x0380
        /*0062*/ 	.short	0x0014


	//----- nvinfo : EIATTR_SW_WAR
	.align		4
.L_39:
        /*0064*/ 	.byte	0x04, 0x36
        /*0066*/ 	.short	(.L_41 - .L_40)
.L_40:
        /*0068*/ 	.word	0x00000008
.L_41:


//--------------------- .nv.callgraph             --------------------------
	.section	.nv.callgraph,"",@"SHT_CUDA_CALLGRAPH"
	.align	4
	.sectionentsize	8
	.align		4
        /*0000*/ 	.word	0x00000000
	.align		4
        /*0004*/ 	.word	0xffffffff
	.align		4
        /*0008*/ 	.word	0x00000000
	.align		4
        /*000c*/ 	.word	0xfffffffe
	.align		4
        /*0010*/ 	.word	0x00000000
	.align		4
        /*0014*/ 	.word	0xfffffffd
	.align		4
        /*0018*/ 	.word	0x00000000
	.align		4
        /*001c*/ 	.word	0xfffffffc


//--------------------- .text._Z19kernel_noncoalescedPKfPfii --------------------------
	.section	.text._Z19kernel_noncoalescedPKfPfii,"ax",@progbits
	.align	128
        .global         _Z19kernel_noncoalescedPKfPfii
        .type           _Z19kernel_noncoalescedPKfPfii,@function
        .size           _Z19kernel_noncoalescedPKfPfii,(.L_x_2 - _Z19kernel_noncoalescedPKfPfii)
        .other          _Z19kernel_noncoalescedPKfPfii,@"STO_CUDA_ENTRY STV_DEFAULT"
_Z19kernel_noncoalescedPKfPfii:
.text._Z19kernel_noncoalescedPKfPfii:
[----:B------:R-:W-:Y:S01]  /*0000*/  LDC R1, c[0x0][0x37c] ;  /* 0x0000df00ff017b82 */ /* 0x000fe20000000800 */
[----:B------:R-:W0:Y:S07]  /*0010*/  S2R R3, SR_TID.X ;  /* 0x0000000000037919 */ /* 0x000e2e0000002100 */
[----:B------:R-:W0:Y:S08]  /*0020*/  S2UR UR4, SR_CTAID.X ;  /* 0x00000000000479c3 */ /* 0x000e300000002500 */
[----:B------:R-:W0:Y:S08]  /*0030*/  LDC R0, c[0x0][0x360] ;  /* 0x0000d800ff007b82 */ /* 0x000e300000000800 */
[----:B------:R-:W1:Y:S01]  /*0040*/  LDC R5, c[0x0][0x390] ;  /* 0x0000e400ff057b82 */ /* 0x000e620000000800 */
[----:B0-----:R-:W-:-:S05]  /*0050*/  IMAD R0, R0, UR4, R3 ;  /* 0x0000000400007c24 */ /* 0x001fca000f8e0203 */
[----:B-1----:R-:W-:-:S13]  /*0060*/  ISETP.GE.AND P0, PT, R0, R5, PT ;  /* 0x000000050000720c */ /* 0x002fda0003f06270 */
[----:B------:R-:W-:Y:S05]  /*0070*/  @P0 EXIT ;  /* 0x000000000000094d */ /* 0x000fea0003800000 */
[----:B------:R-:W-:Y:S01]  /*0080*/  IABS R7, R5 ;  /* 0x0000000500077213 */ /* 0x000fe20000000000 */
[----:B------:R-:W0:Y:S03]  /*0090*/  LDCU UR4, c[0x0][0x394] ;  /* 0x00007280ff0477ac */ /* 0x000e260008000800 */
[----:B------:R-:W1:Y:S08]  /*00a0*/  I2F.RP R4, R7 ;  /* 0x0000000700047306 */ /* 0x000e700000209400 */
[----:B-1----:R-:W1:Y:S01]  /*00b0*/  MUFU.RCP R4, R4 ;  /* 0x0000000400047308 */ /* 0x002e620000001000 */
[----:B0-----:R-:W-:Y:S01]  /*00c0*/  IMAD R0, R0, UR4, RZ ;  /* 0x0000000400007c24 */ /* 0x001fe2000f8e02ff */
[----:B------:R-:W0:Y:S04]  /*00d0*/  LDCU.64 UR4, c[0x0][0x358] ;  /* 0x00006b00ff0477ac */ /* 0x000e280008000a00 */
[----:B------:R-:W-:-:S02]  /*00e0*/  ISETP.GE.AND P2, PT, R0, RZ, PT ;  /* 0x000000ff0000720c */ /* 0x000fc40003f46270 */
[----:B-1----:R-:W-:Y:S02]  /*00f0*/  IADD3 R2, PT, PT, R4, 0xffffffe, RZ ;  /* 0x0ffffffe04027810 */ /* 0x002fe40007ffe0ff */
[----:B------:R-:W-:Y:S02]  /*0100*/  IABS R4, R0 ;  /* 0x0000000000047213 */ /* 0x000fe40000000000 */
[----:B------:R1:W2:Y:S02]  /*0110*/  F2I.FTZ.U32.TRUNC.NTZ R3, R2 ;  /* 0x0000000200037305 */ /* 0x0002a4000021f000 */
[----:B-1----:R-:W-:Y:S02]  /*0120*/  HFMA2 R2, -RZ, RZ, 0, 0 ;  /* 0x00000000ff027431 */ /* 0x002fe400000001ff */
[----:B--2---:R-:W-:-:S04]  /*0130*/  IMAD.MOV R6, RZ, RZ, -R3 ;  /* 0x000000ffff067224 */ /* 0x004fc800078e0a03 */
[----:B------:R-:W-:-:S04]  /*0140*/  IMAD R9, R6, R7, RZ ;  /* 0x0000000706097224 */ /* 0x000fc800078e02ff */
[----:B------:R-:W-:-:S06]  /*0150*/  IMAD.HI.U32 R3, R3, R9, R2 ;  /* 0x0000000903037227 */ /* 0x000fcc00078e0002 */
[----:B------:R-:W-:-:S04]  /*0160*/  IMAD.HI.U32 R3, R3, R4, RZ ;  /* 0x0000000403037227 */ /* 0x000fc800078e00ff */
[----:B------:R-:W-:-:S04]  /*0170*/  IMAD.MOV R3, RZ, RZ, -R3 ;  /* 0x000000ffff037224 */ /* 0x000fc800078e0a03 */
[C---:B------:R-:W-:Y:S02]  /*0180*/  IMAD R4, R7.reuse, R3, R4 ;  /* 0x0000000307047224 */ /* 0x040fe400078e0204 */
[----:B------:R-:W1:Y:S03]  /*0190*/  LDC.64 R2, c[0x0][0x380] ;  /* 0x0000e000ff027b82 */ /* 0x000e660000000a00 */
[----:B------:R-:W-:-:S13]  /*01a0*/  ISETP.GT.U32.AND P0, PT, R7, R4, PT ;  /* 0x000000040700720c */ /* 0x000fda0003f04070 */
[----:B------:R-:W-:Y:S02]  /*01b0*/  @!P0 IADD3 R4, PT, PT, R4, -R7, RZ ;  /* 0x8000000704048210 */ /* 0x000fe40007ffe0ff */
[----:B------:R-:W-:Y:S02]  /*01c0*/  ISETP.NE.AND P0, PT, R5, RZ, PT ;  /* 0x000000ff0500720c */ /* 0x000fe40003f05270 */
[----:B------:R-:W-:-:S13]  /*01d0*/  ISETP.GT.U32.AND P1, PT, R7, R4, PT ;  /* 0x000000040700720c */ /* 0x000fda0003f24070 */
[----:B------:R-:W-:-:S05]  /*01e0*/  @!P1 IMAD.IADD R4, R4, 0x1, -R7 ;  /* 0x0000000104049824 */ /* 0x000fca00078e0a07 */
[----:B------:R-:W-:-:S04]  /*01f0*/  MOV R7, R4 ;  /* 0x0000000400077202 */ /* 0x000fc80000000f00 */
[----:B------:R-:W-:Y:S02]  /*0200*/  @!P2 IADD3 R7, PT, PT, -R7, RZ, RZ ;  /* 0x000000ff0707a210 */ /* 0x000fe40007ffe1ff */
[----:B------:R-:W-:Y:S02]  /*0210*/  @!P0 LOP3.LUT R7, RZ, R5, RZ, 0x33, !PT ;  /* 0x00000005ff078212 */ /* 0x000fe400078e33ff */
[----:B------:R-:W2:Y:S03]  /*0220*/  LDC.64 R4, c[0x0][0x388] ;  /* 0x0000e200ff047b82 */ /* 0x000ea60000000a00 */
[----:B-1----:R-:W-:-:S06]  /*0230*/  IMAD.WIDE R2, R7, 0x4, R2 ;  /* 0x0000000407027825 */ /* 0x002fcc00078e0202 */
[----:B0-----:R-:W3:Y:S01]  /*0240*/  LDG.E.CONSTANT R2, desc[UR4][R2.64] ;  /* 0x0000000402027981 */ /* 0x001ee2000c1e9900 */
[----:B--2---:R-:W-:-:S04]  /*0250*/  IMAD.WIDE R4, R7, 0x4, R4 ;  /* 0x0000000407047825 */ /* 0x004fc800078e0204 */
[----:B---3--:R-:W-:-:S05]  /*0260*/  FADD R7, R2, R2 ;  /* 0x0000000202077221 */ /* 0x008fca0000000000 */
[----:B------:R-:W-:Y:S01]  /*0270*/  STG.E desc[UR4][R4.64], R7 ;  /* 0x0000000704007986 */ /* 0x000fe2000c101904 */
[----:B------:R-:W-:Y:S05]  /*0280*/  EXIT ;  /* 0x000000000000794d */ /* 0x000fea0003800000 */
.L_x_0:
[----:B------:R-:W-:-:S00]  /*0290*/  BRA `(.L_x_0) ;  /* 0xfffffffc00fc7947 */ /* 0x000fc0000383ffff */
[----:B------:R-:W-:-:S00]  /*02a0*/  NOP ;  /* 0x0000000000007918 */ /* 0x000fc00000000000 */
        /* <DEDUP_REMOVED lines=13> */
.L_x_2:


//--------------------- .text._Z16kernel_coalescedPKfPfi --------------------------
	.section	.text._Z16kernel_coalescedPKfPfi,"ax",@progbits
	.align	128
        .global         _Z16kernel_coalescedPKfPfi
        .type           _Z16kernel_coalescedPKfPfi,@function
        .size           _Z16kernel_coalescedPKfPfi,(.L_x_3 - _Z16kernel_coalescedPKfPfi)
        .other          _Z16kernel_coalescedPKfPfi,@"STO_CUDA_ENTRY STV_DEFAULT"
_Z16kernel_coalescedPKfPfi:
.text._Z16kernel_coalescedPKfPfi:
[----:B------:R-:W-:Y:S01]  /*0000*/  LDC R1, c[0x0][0x37c] ;  /* 0x0000df00ff017b82 */ /* 0x000fe20000000800 */
[----:B------:R-:W0:Y:S07]  /*0010*/  S2R R0, SR_TID.X ;  /* 0x0000000000007919 */ /* 0x000e2e0000002100 */
[----:B------:R-:W0:Y:S01]  /*0020*/  S2UR UR4, SR_CTAID.X ;  /* 0x00000000000479c3 */ /* 0x000e220000002500 */
[----:B------:R-:W1:Y:S07]  /*0030*/  LDCU UR5, c[0x0][0x390] ;  /* 0x00007200ff0577ac */ /* 0x000e6e0008000800 */
[----:B------:R-:W0:Y:S02]  /*0040*/  LDC R7, c[0x0][0x360] ;  /* 0x0000d800ff077b82 */ /* 0x000e240000000800 */
[----:B0-----:R-:W-:-:S05]  /*0050*/  IMAD R7, R7, UR4, R0 ;  /* 0x0000000407077c24 */ /* 0x001fca000f8e0200 */
[----:B-1----:R-:W-:-:S13]  /*0060*/  ISETP.GE.AND P0, PT, R7, UR5, PT ;  /* 0x0000000507007c0c */ /* 0x002fda000bf06270 */
[----:B------:R-:W-:Y:S05]  /*0070*/  @P0 EXIT ;  /* 0x000000000000094d */ /* 0x000fea0003800000 */
[----:B------:R-:W0:Y:S01]  /*0080*/  LDC.64 R2, c[0x0][0x380] ;  /* 0x0000e000ff027b82 */ /* 0x000e220000000a00 */
[----:B------:R-:W1:Y:S07]  /*0090*/  LDCU.64 UR4, c[0x0][0x358] ;  /* 0x00006b00ff0477ac */ /* 0x000e6e0008000a00 */
[----:B------:R-:W2:Y:S01]  /*00a0*/  LDC.64 R4, c[0x0][0x388] ;  /* 0x0000e200ff047b82 */ /* 0x000ea20000000a00 */
[----:B0-----:R-:W-:-:S06]  /*00b0*/  IMAD.WIDE R2, R7, 0x4, R2 ;  /* 0x0000000407027825 */ /* 0x001fcc00078e0202 */
[----:B-1----:R-:W3:Y:S01]  /*00c0*/  LDG.E.CONSTANT R2, desc[UR4][R2.64] ;  /* 0x0000000402027981 */ /* 0x002ee2000c1e9900 */
[----:B--2---:R-:W-:-:S04]  /*00d0*/  IMAD.WIDE R4, R7, 0x4, R4 ;  /* 0x0000000407047825 */ /* 0x004fc800078e0204 */
[----:B---3--:R-:W-:-:S05]  /*00e0*/  FADD R7, R2, R2 ;  /* 0x0000000202077221 */ /* 0x008fca0000000000 */
[----:B------:R-:W-:Y:S01]  /*00f0*/  STG.E desc[UR4][R4.64], R7 ;  /* 0x0000000704007986 */ /* 0x000fe2000c101904 */
[----:B------:R-:W-:Y:S05]  /*0100*/  EXIT ;  /* 0x000000000000794d */ /* 0x000fea0003800000 */
.L_x_1:
        /* <DEDUP_REMOVED lines=15> */
.L_x_3:


//--------------------- .nv.shared.reserved.0     --------------------------
	.section	.nv.shared.reserved.0,"aw",@nobits
	.weak		__nv_reservedSMEM_offset_0_alias
	.size		__nv_reservedSMEM_offset_0_alias, 0, 64
	.other		__nv_reservedSMEM_offset_0_alias,@"STO_CUDA_RESERVED_SHARED STV_DEFAULT"
__nv_reservedSMEM_offset_0_alias:
	.zero		0
	.zero		64


//--------------------- .nv.constant0._Z19kernel_noncoalescedPKfPfii --------------------------
	.section	.nv.constant0._Z19kernel_noncoalescedPKfPfii,"a",@progbits
	.sectionflags	@""
	.align	4
.nv.constant0._Z19kernel_noncoalescedPKfPfii:
	.zero		920


//--------------------- .nv.constant0._Z16kernel_coalescedPKfPfi --------------------------
	.section	.nv.constant0._Z16kernel_coalescedPKfPfi,"a",@progbits
	.sectionflags	@""
	.align	4
.nv.constant0._Z16kernel_coalescedPKfPfi:
	.zero		916


//--------------------- SYMBOLS --------------------------

	.type		.nv.reservedSmem.offset0,@object
	.size		.nv.reservedSmem.offset0,0x4
